//
// Generated by NVIDIA NVVM Compiler
//
// Compiler Build ID: CL-36424714
// Cuda compilation tools, release 13.0, V13.0.88
// Based on NVVM 20.0.0
//

.version 9.0
.target sm_100
.address_size 64

	// .globl	_Z6vecAddPdS_S_m

.visible .entry _Z6vecAddPdS_S_m(
	.param .u64 .ptr .align 1 _Z6vecAddPdS_S_m_param_0,
	.param .u64 .ptr .align 1 _Z6vecAddPdS_S_m_param_1,
	.param .u64 .ptr .align 1 _Z6vecAddPdS_S_m_param_2,
	.param .u64 _Z6vecAddPdS_S_m_param_3
)
{
	.reg .pred 	%p<2>;
	.reg .b32 	%r<5>;
	.reg .b64 	%rd<13>;
	.reg .b64 	%fd<4>;

	ld.param.u64 	%rd2, [_Z6vecAddPdS_S_m_param_0];
	ld.param.u64 	%rd3, [_Z6vecAddPdS_S_m_param_1];
	ld.param.u64 	%rd4, [_Z6vecAddPdS_S_m_param_2];
	ld.param.u64 	%rd5, [_Z6vecAddPdS_S_m_param_3];
	mov.u32 	%r1, %ntid.x;
	mov.u32 	%r2, %ctaid.x;
	mov.u32 	%r3, %tid.x;
	mad.lo.s32 	%r4, %r1, %r2, %r3;
	cvt.s64.s32 	%rd1, %r4;
	setp.le.u64 	%p1, %rd5, %rd1;
	@%p1 bra 	$L__BB0_2;
	cvta.to.global.u64 	%rd6, %rd3;
	cvta.to.global.u64 	%rd7, %rd4;
	cvta.to.global.u64 	%rd8, %rd2;
	shl.b64 	%rd9, %rd1, 3;
	add.s64 	%rd10, %rd6, %rd9;
	ld.global.f64 	%fd1, [%rd10];
	add.s64 	%rd11, %rd7, %rd9;
	ld.global.f64 	%fd2, [%rd11];
	add.f64 	%fd3, %fd1, %fd2;
	add.s64 	%rd12, %rd8, %rd9;
	st.global.f64 	[%rd12], %fd3;
$L__BB0_2:
	ret;

}


// ===== COMPILED SASS (sm_100) =====

	.target	sm_100

	.elftype	@"ET_EXEC"


//--------------------- .note.nv.tkinfo           --------------------------
	.section	.note.nv.tkinfo,"",@"SHT_NOTE"
	.sectionflags	@"SHF_NOTE_NV_TKINFO"
	.tkinfo
        /*0018*/ 	.word	0x00000002
        /*0030*/ 	.string	""
        /*0030*/ 	.string	"ptxas"
        /*0030*/ 	.string	"Cuda compilation tools, release 13.0, V13.0.88"
        /*0030*/ 	.string	"Build cuda_13.0.r13.0/compiler.36424714_0"
        /*0030*/ 	.string	"-arch sm_100 -m 64 "



//--------------------- .note.nv.cuinfo           --------------------------
	.section	.note.nv.cuinfo,"",@"SHT_NOTE"
	.sectionflags	@"SHF_NOTE_NV_CUINFO"
        /*0018*/ 	.short	0x0002
        /*001a*/ 	.short	0x0064
        /*001c*/ 	.short	0x0082
	.zero		2


//--------------------- .nv.info                  --------------------------
	.section	.nv.info,"",@"SHT_CUDA_INFO"
	.align	4


	//----- nvinfo : EIATTR_REGCOUNT
	.align		4
        /*0000*/ 	.byte	0x04, 0x2f
        /*0002*/ 	.short	(.L_1 - .L_0)
	.align		4
.L_0:
        /*0004*/ 	.word	index@(_Z6vecAddPdS_S_m)
        /*0008*/ 	.word	0x0000000c


	//----- nvinfo : EIATTR_FRAME_SIZE
	.align		4
.L_1:
        /*000c*/ 	.byte	0x04, 0x11
        /*000e*/ 	.short	(.L_3 - .L_2)
	.align		4
.L_2:
        /*0010*/ 	.word	index@(_Z6vecAddPdS_S_m)
        /*0014*/ 	.word	0x00000000


	//----- nvinfo : EIATTR_MIN_STACK_SIZE
	.align		4
.L_3:
        /*0018*/ 	.byte	0x04, 0x12
        /*001a*/ 	.short	(.L_5 - .L_4)
	.align		4
.L_4:
        /*001c*/ 	.word	index@(_Z6vecAddPdS_S_m)
        /*0020*/ 	.word	0x00000000
.L_5:


//--------------------- .nv.compat                --------------------------
	.section	.nv.compat,"",@"SHT_CUDA_COMPAT_INFO"
	.align	4
        /*0000*/ 	.byte	0x02, 0x09, 0x00, 0x00, 0x02, 0x02, 0x01, 0x00, 0x02, 0x05, 0x05, 0x00, 0x03, 0x07, 0x01, 0x01
        /*0010*/ 	.byte	0x02, 0x03, 0x00, 0x00, 0x02, 0x06, 0x01, 0x00, 0x04, 0x0b, 0x08, 0x00, 0x01, 0x00, 0x00, 0x00
        /*0020*/ 	.byte	0x00, 0x00, 0x00, 0x00


//--------------------- .nv.info._Z6vecAddPdS_S_m --------------------------
	.section	.nv.info._Z6vecAddPdS_S_m,"",@"SHT_CUDA_INFO"
	.sectionflags	@""
	.align	4


	//----- nvinfo : EIATTR_CUDA_API_VERSION
	.align		4
        /*0000*/ 	.byte	0x04, 0x37
        /*0002*/ 	.short	(.L_7 - .L_6)
.L_6:
        /*0004*/ 	.word	0x00000082


	//----- nvinfo : EIATTR_KPARAM_INFO
	.align		4
.L_7:
        /*0008*/ 	.byte	0x04, 0x17
        /*000a*/ 	.short	(.L_9 - .L_8)
.L_8:
        /*000c*/ 	.word	0x00000000
        /*0010*/ 	.short	0x0003
        /*0012*/ 	.short	0x0018
        /*0014*/ 	.byte	0x00, 0xf0, 0x21, 0x00


	//----- nvinfo : EIATTR_KPARAM_INFO
	.align		4
.L_9:
        /*0018*/ 	.byte	0x04, 0x17
        /*001a*/ 	.short	(.L_11 - .L_10)
.L_10:
        /*001c*/ 	.word	0x00000000
        /*0020*/ 	.short	0x0002
        /*0022*/ 	.short	0x0010
        /*0024*/ 	.byte	0x00, 0xf5, 0x21, 0x00


	//----- nvinfo : EIATTR_KPARAM_INFO
	.align		4
.L_11:
        /*0028*/ 	.byte	0x04, 0x17
        /*002a*/ 	.short	(.L_13 - .L_12)
.L_12:
        /*002c*/ 	.word	0x00000000
        /*0030*/ 	.short	0x0001
        /*0032*/ 	.short	0x0008
        /*0034*/ 	.byte	0x00, 0xf5, 0x21, 0x00


	//----- nvinfo : EIATTR_KPARAM_INFO
	.align		4
.L_13:
        /*0038*/ 	.byte	0x04, 0x17
        /*003a*/ 	.short	(.L_15 - .L_14)
.L_14:
        /*003c*/ 	.word	0x00000000
        /*0040*/ 	.short	0x0000
        /*0042*/ 	.short	0x0000
        /*0044*/ 	.byte	0x00, 0xf5, 0x21, 0x00


	//----- nvinfo : EIATTR_SPARSE_MMA_MASK
	.align		4
.L_15:
        /*0048*/ 	.byte	0x03, 0x50
        /*004a*/ 	.short	0x0000


	//----- nvinfo : EIATTR_MAXREG_COUNT
	.align		4
        /*004c*/ 	.byte	0x03, 0x1b
        /*004e*/ 	.short	0x00ff


	//----- nvinfo : EIATTR_MERCURY_ISA_VERSION
	.align		4
        /*0050*/ 	.byte	0x03, 0x5f
        /*0052*/ 	.short	0x0101


	//----- nvinfo : EIATTR_VRC_CTA_INIT_COUNT
	.align		4
        /*0054*/ 	.byte	0x02, 0x4a
	.zero		1
	.zero		1


	//----- nvinfo : EIATTR_EXIT_INSTR_OFFSETS
	.align		4
        /*0058*/ 	.byte	0x04, 0x1c
        /*005a*/ 	.short	(.L_17 - .L_16)


	//   ....[0]....
.L_16:
        /*005c*/ 	.word	0x00000090


	//   ....[1]....
        /*0060*/ 	.word	0x00000190


	//----- nvinfo : EIATTR_CBANK_PARAM_SIZE
	.align		4
.L_17:
        /*0064*/ 	.byte	0x03, 0x19
        /*0066*/ 	.short	0x0020


	//----- nvinfo : EIATTR_PARAM_CBANK
	.align		4
        /*0068*/ 	.byte	0x04, 0x0a
        /*006a*/ 	.short	(.L_19 - .L_18)
	.align		4
.L_18:
        /*006c*/ 	.word	index@(.nv.constant0._Z6vecAddPdS_S_m)
        /*0070*/ 	.short	0x0380
        /*0072*/ 	.short	0x0020


	//----- nvinfo : EIATTR_SW_WAR
	.align		4
.L_19:
        /*0074*/ 	.byte	0x04, 0x36
        /*0076*/ 	.short	(.L_21 - .L_20)
.L_20:
        /*0078*/ 	.word	0x00000008
.L_21:


//--------------------- .nv.callgraph             --------------------------
	.section	.nv.callgraph,"",@"SHT_CUDA_CALLGRAPH"
	.align	4
	.sectionentsize	8
	.align		4
        /*0000*/ 	.word	0x00000000
	.align		4
        /*0004*/ 	.word	0xffffffff
	.align		4
        /*0008*/ 	.word	0x00000000
	.align		4
        /*000c*/ 	.word	0xfffffffe
	.align		4
        /*0010*/ 	.word	0x00000000
	.align		4
        /*0014*/ 	.word	0xfffffffd
	.align		4
        /*0018*/ 	.word	0x00000000
	.align		4
        /*001c*/ 	.word	0xfffffffc


//--------------------- .text._Z6vecAddPdS_S_m    --------------------------
	.section	.text._Z6vecAddPdS_S_m,"ax",@progbits
	.align	128
        .global         _Z6vecAddPdS_S_m
        .type           _Z6vecAddPdS_S_m,@function
        .size           _Z6vecAddPdS_S_m,(.L_x_1 - _Z6vecAddPdS_S_m)
        .other          _Z6vecAddPdS_S_m,@"STO_CUDA_ENTRY STV_DEFAULT"
_Z6vecAddPdS_S_m:
.text._Z6vecAddPdS_S_m:
[----:B------:R-:W-:Y:S01]  /*0000*/  LDC R1, c[0x0][0x37c] ;  /* 0x0000df00ff017b82 */ /* 0x000fe20000000800 */
[----:B------:R-:W0:Y:S01]  /*0010*/  S2R R0, SR_CTAID.X ;  /* 0x0000000000007919 */ /* 0x000e220000002500 */
[----:B------:R-:W0:Y:S01]  /*0020*/  LDCU UR4, c[0x0][0x360] ;  /* 0x00006c00ff0477ac */ /* 0x000e220008000800 */
[----:B------:R-:W0:Y:S01]  /*0030*/  S2R R3, SR_TID.X ;  /* 0x0000000000037919 */ /* 0x000e220000002100 */
[----:B------:R-:W1:Y:S01]  /*0040*/  LDCU.64 UR6, c[0x0][0x398] ;  /* 0x00007300ff0677ac */ /* 0x000e620008000a00 */
[----:B0-----:R-:W-:-:S05]  /*0050*/  IMAD R0, R0, UR4, R3 ;  /* 0x0000000400007c24 */ /* 0x001fca000f8e0203 */
[----:B-1----:R-:W-:Y:S02]  /*0060*/  ISETP.GE.U32.AND P0, PT, R0, UR6, PT ;  /* 0x0000000600007c0c */ /* 0x002fe4000bf06070 */
[----:B------:R-:W-:-:S04]  /*0070*/  SHF.R.S32.HI R3, RZ, 0x1f, R0 ;  /* 0x0000001fff037819 */ /* 0x000fc80000011400 */
[----:B------:R-:W-:-:S13]  /*0080*/  ISETP.GE.U32.AND.EX P0, PT, R3, UR7, PT, P0 ;  /* 0x0000000703007c0c */ /* 0x000fda000bf06100 */
[----:B------:R-:W-:Y:S05]  /*0090*/  @P0 EXIT ;  /* 0x000000000000094d */ /* 0x000fea0003800000 */
[----:B------:R-:W0:Y:S01]  /*00a0*/  LDCU.64 UR6, c[0x0][0x390] ;  /* 0x00007200ff0677ac */ /* 0x000e220008000a00 */
[C---:B------:R-:W-:Y:S01]  /*00b0*/  IMAD.SHL.U32 R8, R0.reuse, 0x8, RZ ;  /* 0x0000000800087824 */ /* 0x040fe200078e00ff */
[----:B------:R-:W-:Y:S01]  /*00c0*/  SHF.L.U64.HI R0, R0, 0x3, R3 ;  /* 0x0000000300007819 */ /* 0x000fe20000010203 */
[----:B------:R-:W1:Y:S01]  /*00d0*/  LDCU.128 UR8, c[0x0][0x380] ;  /* 0x00007000ff0877ac */ /* 0x000e620008000c00 */
[----:B------:R-:W2:Y:S02]  /*00e0*/  LDCU.64 UR4, c[0x0][0x358] ;  /* 0x00006b00ff0477ac */ /* 0x000ea40008000a00 */
[C---:B0-----:R-:W-:Y:S02]  /*00f0*/  IADD3 R4, P1, PT, R8.reuse, UR6, RZ ;  /* 0x0000000608047c10 */ /* 0x041fe4000ff3e0ff */
[----:B-1----:R-:W-:Y:S02]  /*0100*/  IADD3 R6, P0, PT, R8, UR10, RZ ;  /* 0x0000000a08067c10 */ /* 0x002fe4000ff1e0ff */
[----:B------:R-:W-:-:S02]  /*0110*/  IADD3.X R5, PT, PT, R0, UR7, RZ, P1, !PT ;  /* 0x0000000700057c10 */ /* 0x000fc40008ffe4ff */
[----:B------:R-:W-:-:S04]  /*0120*/  IADD3.X R7, PT, PT, R0, UR11, RZ, P0, !PT ;  /* 0x0000000b00077c10 */ /* 0x000fc800087fe4ff */
[----:B--2---:R-:W2:Y:S04]  /*0130*/  LDG.E.64 R4, desc[UR4][R4.64] ;  /* 0x0000000404047981 */ /* 0x004ea8000c1e1b00 */
[----:B------:R-:W2:Y:S01]  /*0140*/  LDG.E.64 R2, desc[UR4][R6.64] ;  /* 0x0000000406027981 */ /* 0x000ea2000c1e1b00 */
[----:B------:R-:W-:-:S04]  /*0150*/  IADD3 R8, P0, PT, R8, UR8, RZ ;  /* 0x0000000808087c10 */ /* 0x000fc8000ff1e0ff */
[----:B------:R-:W-:Y:S01]  /*0160*/  IADD3.X R9, PT, PT, R0, UR9, RZ, P0, !PT ;  /* 0x0000000900097c10 */ /* 0x000fe200087fe4ff */
[----:B--2---:R-:W-:-:S07]  /*0170*/  DADD R2, R2, R4 ;  /* 0x0000000002027229 */ /* 0x004fce0000000004 */
[----:B------:R-:W-:Y:S01]  /*0180*/  STG.E.64 desc[UR4][R8.64], R2 ;  /* 0x0000000208007986 */ /* 0x000fe2000c101b04 */
[----:B------:R-:W-:Y:S05]  /*0190*/  EXIT ;  /* 0x000000000000794d */ /* 0x000fea0003800000 */
.L_x_0:
[----:B------:R-:W-:-:S00]  /*01a0*/  BRA `(.L_x_0) ;  /* 0xfffffffc00fc7947 */ /* 0x000fc0000383ffff */
[----:B------:R-:W-:-:S00]  /*01b0*/  NOP ;  /* 0x0000000000007918 */ /* 0x000fc00000000000 */
        /* <DEDUP_REMOVED lines=12> */
.L_x_1:


//--------------------- .nv.shared.reserved.0     --------------------------
	.section	.nv.shared.reserved.0,"aw",@nobits
	.weak		__nv_reservedSMEM_offset_0_alias
	.size		__nv_reservedSMEM_offset_0_alias, 0, 64
	.other		__nv_reservedSMEM_offset_0_alias,@"STO_CUDA_RESERVED_SHARED STV_DEFAULT"
__nv_reservedSMEM_offset_0_alias:
	.zero		0
	.zero		64


//--------------------- .nv.constant0._Z6vecAddPdS_S_m --------------------------
	.section	.nv.constant0._Z6vecAddPdS_S_m,"a",@progbits
	.sectionflags	@""
	.align	4
.nv.constant0._Z6vecAddPdS_S_m:
	.zero		928


//--------------------- SYMBOLS --------------------------

	.type		.nv.reservedSmem.offset0,@object
	.size		.nv.reservedSmem.offset0,0x4
